//
// Generated by NVIDIA NVVM Compiler
//
// Compiler Build ID: CL-36424714
// Cuda compilation tools, release 13.0, V13.0.88
// Based on NVVM 20.0.0
//

.version 9.0
.target sm_100
.address_size 64

	// .globl	_Z12get01_kernelPiS_i
// _ZZ11scan_kernelPiS_S_iE3tmp has been demoted

.visible .entry _Z12get01_kernelPiS_i(
	.param .u64 .ptr .align 1 _Z12get01_kernelPiS_i_param_0,
	.param .u64 .ptr .align 1 _Z12get01_kernelPiS_i_param_1,
	.param .u32 _Z12get01_kernelPiS_i_param_2
)
{
	.reg .pred 	%p<3>;
	.reg .b32 	%r<8>;
	.reg .b64 	%rd<8>;

	ld.param.u64 	%rd1, [_Z12get01_kernelPiS_i_param_0];
	ld.param.u64 	%rd2, [_Z12get01_kernelPiS_i_param_1];
	ld.param.u32 	%r2, [_Z12get01_kernelPiS_i_param_2];
	mov.u32 	%r3, %ctaid.x;
	mov.u32 	%r4, %ntid.x;
	mov.u32 	%r5, %tid.x;
	mad.lo.s32 	%r1, %r3, %r4, %r5;
	setp.ge.s32 	%p1, %r1, %r2;
	@%p1 bra 	$L__BB0_2;
	cvta.to.global.u64 	%rd3, %rd1;
	cvta.to.global.u64 	%rd4, %rd2;
	mul.wide.s32 	%rd5, %r1, 4;
	add.s64 	%rd6, %rd3, %rd5;
	ld.global.u32 	%r6, [%rd6];
	setp.ne.s32 	%p2, %r6, 0;
	selp.u32 	%r7, 1, 0, %p2;
	add.s64 	%rd7, %rd4, %rd5;
	st.global.u32 	[%rd7], %r7;
$L__BB0_2:
	ret;

}
	// .globl	_Z15debubble_kernelPiS_S_i
.visible .entry _Z15debubble_kernelPiS_S_i(
	.param .u64 .ptr .align 1 _Z15debubble_kernelPiS_S_i_param_0,
	.param .u64 .ptr .align 1 _Z15debubble_kernelPiS_S_i_param_1,
	.param .u64 .ptr .align 1 _Z15debubble_kernelPiS_S_i_param_2,
	.param .u32 _Z15debubble_kernelPiS_S_i_param_3
)
{
	.reg .pred 	%p<3>;
	.reg .b32 	%r<8>;
	.reg .b64 	%rd<13>;

	ld.param.u64 	%rd1, [_Z15debubble_kernelPiS_S_i_param_0];
	ld.param.u64 	%rd2, [_Z15debubble_kernelPiS_S_i_param_1];
	ld.param.u64 	%rd3, [_Z15debubble_kernelPiS_S_i_param_2];
	ld.param.u32 	%r3, [_Z15debubble_kernelPiS_S_i_param_3];
	mov.u32 	%r4, %ctaid.x;
	mov.u32 	%r5, %ntid.x;
	mov.u32 	%r6, %tid.x;
	mad.lo.s32 	%r1, %r4, %r5, %r6;
	setp.ge.s32 	%p1, %r1, %r3;
	@%p1 bra 	$L__BB1_3;
	cvta.to.global.u64 	%rd4, %rd1;
	mul.wide.s32 	%rd5, %r1, 4;
	add.s64 	%rd6, %rd4, %rd5;
	ld.global.u32 	%r2, [%rd6];
	setp.eq.s32 	%p2, %r2, 0;
	@%p2 bra 	$L__BB1_3;
	cvta.to.global.u64 	%rd7, %rd3;
	add.s64 	%rd9, %rd7, %rd5;
	ld.global.u32 	%r7, [%rd9];
	cvta.to.global.u64 	%rd10, %rd2;
	mul.wide.s32 	%rd11, %r7, 4;
	add.s64 	%rd12, %rd10, %rd11;
	st.global.u32 	[%rd12+-4], %r2;
$L__BB1_3:
	ret;

}
	// .globl	_Z11scan_kernelPiS_S_i
.visible .entry _Z11scan_kernelPiS_S_i(
	.param .u64 .ptr .align 1 _Z11scan_kernelPiS_S_i_param_0,
	.param .u64 .ptr .align 1 _Z11scan_kernelPiS_S_i_param_1,
	.param .u64 .ptr .align 1 _Z11scan_kernelPiS_S_i_param_2,
	.param .u32 _Z11scan_kernelPiS_S_i_param_3
)
{
	.reg .pred 	%p<25>;
	.reg .b32 	%r<99>;
	.reg .b64 	%rd<13>;
	// demoted variable
	.shared .align 4 .b8 _ZZ11scan_kernelPiS_S_iE3tmp[4096];
	ld.param.u64 	%rd5, [_Z11scan_kernelPiS_S_i_param_0];
	ld.param.u64 	%rd3, [_Z11scan_kernelPiS_S_i_param_1];
	ld.param.u64 	%rd4, [_Z11scan_kernelPiS_S_i_param_2];
	ld.param.u32 	%r16, [_Z11scan_kernelPiS_S_i_param_3];
	cvta.to.global.u64 	%rd6, %rd5;
	mov.u32 	%r1, %tid.x;
	mov.u32 	%r2, %ctaid.x;
	shl.b32 	%r18, %r2, 10;
	shl.b32 	%r3, %r1, 1;
	add.s32 	%r4, %r18, %r3;
	setp.ge.s32 	%p1, %r4, %r16;
	mul.wide.u32 	%rd7, %r4, 4;
	add.s64 	%rd1, %rd6, %rd7;
	mov.b32 	%r97, 0;
	@%p1 bra 	$L__BB2_2;
	ld.global.u32 	%r97, [%rd1];
$L__BB2_2:
	shl.b32 	%r20, %r1, 3;
	mov.u32 	%r21, _ZZ11scan_kernelPiS_S_iE3tmp;
	add.s32 	%r7, %r21, %r20;
	st.shared.u32 	[%r7], %r97;
	add.s32 	%r8, %r4, 1;
	setp.ge.s32 	%p2, %r8, %r16;
	mov.b32 	%r98, 0;
	@%p2 bra 	$L__BB2_4;
	ld.global.u32 	%r98, [%rd1+4];
$L__BB2_4:
	add.s32 	%r11, %r3, 1;
	st.shared.u32 	[%r7+4], %r98;
	bar.sync 	0;
	add.s32 	%r12, %r3, 2;
	setp.gt.u32 	%p3, %r1, 511;
	@%p3 bra 	$L__BB2_6;
	ld.shared.u32 	%r22, [%r7];
	ld.shared.u32 	%r23, [%r7+4];
	add.s32 	%r24, %r23, %r22;
	st.shared.u32 	[%r7+4], %r24;
$L__BB2_6:
	bar.sync 	0;
	setp.gt.u32 	%p4, %r1, 255;
	shl.b32 	%r13, %r11, 3;
	add.s32 	%r14, %r21, %r13;
	@%p4 bra 	$L__BB2_8;
	ld.shared.u32 	%r26, [%r14+-4];
	ld.shared.u32 	%r27, [%r14+4];
	add.s32 	%r28, %r27, %r26;
	st.shared.u32 	[%r14+4], %r28;
$L__BB2_8:
	bar.sync 	0;
	setp.gt.u32 	%p5, %r1, 127;
	@%p5 bra 	$L__BB2_10;
	add.s32 	%r29, %r14, %r13;
	ld.shared.u32 	%r30, [%r29+-4];
	ld.shared.u32 	%r31, [%r29+12];
	add.s32 	%r32, %r31, %r30;
	st.shared.u32 	[%r29+12], %r32;
$L__BB2_10:
	bar.sync 	0;
	setp.gt.u32 	%p6, %r1, 63;
	@%p6 bra 	$L__BB2_12;
	mad.lo.s32 	%r33, %r11, 24, %r14;
	ld.shared.u32 	%r34, [%r33+-4];
	ld.shared.u32 	%r35, [%r33+28];
	add.s32 	%r36, %r35, %r34;
	st.shared.u32 	[%r33+28], %r36;
$L__BB2_12:
	bar.sync 	0;
	setp.gt.u32 	%p7, %r1, 31;
	@%p7 bra 	$L__BB2_14;
	mad.lo.s32 	%r37, %r11, 56, %r14;
	ld.shared.u32 	%r38, [%r37+-4];
	ld.shared.u32 	%r39, [%r37+60];
	add.s32 	%r40, %r39, %r38;
	st.shared.u32 	[%r37+60], %r40;
$L__BB2_14:
	bar.sync 	0;
	setp.gt.u32 	%p8, %r1, 15;
	@%p8 bra 	$L__BB2_16;
	mad.lo.s32 	%r41, %r11, 120, %r14;
	ld.shared.u32 	%r42, [%r41+-4];
	ld.shared.u32 	%r43, [%r41+124];
	add.s32 	%r44, %r43, %r42;
	st.shared.u32 	[%r41+124], %r44;
$L__BB2_16:
	bar.sync 	0;
	setp.gt.u32 	%p9, %r1, 7;
	@%p9 bra 	$L__BB2_18;
	mad.lo.s32 	%r45, %r11, 248, %r14;
	ld.shared.u32 	%r46, [%r45+-4];
	ld.shared.u32 	%r47, [%r45+252];
	add.s32 	%r48, %r47, %r46;
	st.shared.u32 	[%r45+252], %r48;
$L__BB2_18:
	bar.sync 	0;
	setp.gt.u32 	%p10, %r1, 3;
	@%p10 bra 	$L__BB2_20;
	mad.lo.s32 	%r49, %r11, 504, %r14;
	ld.shared.u32 	%r50, [%r49+-4];
	ld.shared.u32 	%r51, [%r49+508];
	add.s32 	%r52, %r51, %r50;
	st.shared.u32 	[%r49+508], %r52;
$L__BB2_20:
	bar.sync 	0;
	setp.gt.u32 	%p11, %r1, 1;
	@%p11 bra 	$L__BB2_22;
	mad.lo.s32 	%r53, %r11, 1016, %r14;
	ld.shared.u32 	%r54, [%r53+-4];
	ld.shared.u32 	%r55, [%r53+1020];
	add.s32 	%r56, %r55, %r54;
	st.shared.u32 	[%r53+1020], %r56;
$L__BB2_22:
	bar.sync 	0;
	setp.ne.s32 	%p12, %r1, 0;
	@%p12 bra 	$L__BB2_24;
	ld.shared.u32 	%r57, [_ZZ11scan_kernelPiS_S_iE3tmp+2044];
	ld.shared.u32 	%r58, [_ZZ11scan_kernelPiS_S_iE3tmp+4092];
	add.s32 	%r59, %r58, %r57;
	st.shared.u32 	[_ZZ11scan_kernelPiS_S_iE3tmp+4092], %r59;
$L__BB2_24:
	setp.ne.s32 	%p13, %r1, 0;
	bar.sync 	0;
	@%p13 bra 	$L__BB2_26;
	ld.shared.u32 	%r60, [_ZZ11scan_kernelPiS_S_iE3tmp+4092];
	cvta.to.global.u64 	%rd8, %rd4;
	mul.wide.u32 	%rd9, %r2, 4;
	add.s64 	%rd10, %rd8, %rd9;
	st.global.u32 	[%rd10], %r60;
$L__BB2_26:
	setp.ne.s32 	%p14, %r1, 0;
	bar.sync 	0;
	@%p14 bra 	$L__BB2_28;
	ld.shared.u32 	%r61, [_ZZ11scan_kernelPiS_S_iE3tmp+2044];
	ld.shared.u32 	%r62, [_ZZ11scan_kernelPiS_S_iE3tmp+3068];
	add.s32 	%r63, %r62, %r61;
	st.shared.u32 	[_ZZ11scan_kernelPiS_S_iE3tmp+3068], %r63;
$L__BB2_28:
	add.s32 	%r15, %r14, 8;
	bar.sync 	0;
	setp.gt.u32 	%p15, %r1, 2;
	@%p15 bra 	$L__BB2_30;
	mad.lo.s32 	%r64, %r12, 504, %r15;
	ld.shared.u32 	%r65, [%r64+-4];
	ld.shared.u32 	%r66, [%r64+508];
	add.s32 	%r67, %r66, %r65;
	st.shared.u32 	[%r64+508], %r67;
$L__BB2_30:
	bar.sync 	0;
	setp.gt.u32 	%p16, %r1, 6;
	@%p16 bra 	$L__BB2_32;
	mad.lo.s32 	%r68, %r12, 248, %r15;
	ld.shared.u32 	%r69, [%r68+-4];
	ld.shared.u32 	%r70, [%r68+252];
	add.s32 	%r71, %r70, %r69;
	st.shared.u32 	[%r68+252], %r71;
$L__BB2_32:
	bar.sync 	0;
	setp.gt.u32 	%p17, %r1, 14;
	@%p17 bra 	$L__BB2_34;
	mad.lo.s32 	%r72, %r12, 120, %r15;
	ld.shared.u32 	%r73, [%r72+-4];
	ld.shared.u32 	%r74, [%r72+124];
	add.s32 	%r75, %r74, %r73;
	st.shared.u32 	[%r72+124], %r75;
$L__BB2_34:
	bar.sync 	0;
	setp.gt.u32 	%p18, %r1, 30;
	@%p18 bra 	$L__BB2_36;
	mad.lo.s32 	%r76, %r12, 56, %r15;
	ld.shared.u32 	%r77, [%r76+-4];
	ld.shared.u32 	%r78, [%r76+60];
	add.s32 	%r79, %r78, %r77;
	st.shared.u32 	[%r76+60], %r79;
$L__BB2_36:
	bar.sync 	0;
	setp.gt.u32 	%p19, %r1, 62;
	@%p19 bra 	$L__BB2_38;
	mad.lo.s32 	%r80, %r12, 24, %r15;
	ld.shared.u32 	%r81, [%r80+-4];
	ld.shared.u32 	%r82, [%r80+28];
	add.s32 	%r83, %r82, %r81;
	st.shared.u32 	[%r80+28], %r83;
$L__BB2_38:
	bar.sync 	0;
	setp.gt.u32 	%p20, %r1, 126;
	@%p20 bra 	$L__BB2_40;
	shl.b32 	%r84, %r12, 3;
	add.s32 	%r85, %r15, %r84;
	ld.shared.u32 	%r86, [%r85+-4];
	ld.shared.u32 	%r87, [%r85+12];
	add.s32 	%r88, %r87, %r86;
	st.shared.u32 	[%r85+12], %r88;
$L__BB2_40:
	bar.sync 	0;
	setp.gt.u32 	%p21, %r1, 254;
	@%p21 bra 	$L__BB2_42;
	ld.shared.u32 	%r89, [%r14+4];
	ld.shared.u32 	%r90, [%r14+12];
	add.s32 	%r91, %r90, %r89;
	st.shared.u32 	[%r14+12], %r91;
$L__BB2_42:
	bar.sync 	0;
	setp.gt.u32 	%p22, %r1, 510;
	@%p22 bra 	$L__BB2_44;
	ld.shared.u32 	%r92, [%r7+4];
	ld.shared.u32 	%r93, [%r7+8];
	add.s32 	%r94, %r93, %r92;
	st.shared.u32 	[%r7+8], %r94;
$L__BB2_44:
	setp.ge.s32 	%p23, %r4, %r16;
	bar.sync 	0;
	cvta.to.global.u64 	%rd11, %rd3;
	add.s64 	%rd2, %rd11, %rd7;
	@%p23 bra 	$L__BB2_46;
	ld.shared.u32 	%r95, [%r7];
	st.global.u32 	[%rd2], %r95;
$L__BB2_46:
	setp.ge.s32 	%p24, %r8, %r16;
	@%p24 bra 	$L__BB2_48;
	ld.shared.u32 	%r96, [%r7+4];
	st.global.u32 	[%rd2+4], %r96;
$L__BB2_48:
	ret;

}
	// .globl	_Z10add_kernelPiS_i
.visible .entry _Z10add_kernelPiS_i(
	.param .u64 .ptr .align 1 _Z10add_kernelPiS_i_param_0,
	.param .u64 .ptr .align 1 _Z10add_kernelPiS_i_param_1,
	.param .u32 _Z10add_kernelPiS_i_param_2
)
{
	.reg .pred 	%p<7>;
	.reg .b32 	%r<17>;
	.reg .b64 	%rd<9>;

	ld.param.u64 	%rd3, [_Z10add_kernelPiS_i_param_0];
	ld.param.u64 	%rd4, [_Z10add_kernelPiS_i_param_1];
	ld.param.u32 	%r4, [_Z10add_kernelPiS_i_param_2];
	cvta.to.global.u64 	%rd5, %rd3;
	cvta.to.global.u64 	%rd6, %rd4;
	mov.u32 	%r5, %tid.x;
	mov.u32 	%r1, %ctaid.x;
	shl.b32 	%r6, %r1, 10;
	setp.eq.s32 	%p1, %r1, 0;
	add.s32 	%r7, %r1, -1;
	shl.b32 	%r8, %r5, 1;
	add.s32 	%r9, %r6, %r8;
	setp.ge.s32 	%p2, %r9, %r4;
	mul.wide.u32 	%rd7, %r7, 4;
	add.s64 	%rd1, %rd6, %rd7;
	mul.wide.u32 	%rd8, %r9, 4;
	add.s64 	%rd2, %rd5, %rd8;
	or.pred  	%p3, %p1, %p2;
	@%p3 bra 	$L__BB3_2;
	ld.global.u32 	%r10, [%rd1];
	ld.global.u32 	%r11, [%rd2];
	add.s32 	%r12, %r11, %r10;
	st.global.u32 	[%rd2], %r12;
$L__BB3_2:
	setp.eq.s32 	%p4, %r1, 0;
	add.s32 	%r13, %r9, 1;
	setp.ge.s32 	%p5, %r13, %r4;
	or.pred  	%p6, %p4, %p5;
	@%p6 bra 	$L__BB3_4;
	ld.global.u32 	%r14, [%rd1];
	ld.global.u32 	%r15, [%rd2+4];
	add.s32 	%r16, %r15, %r14;
	st.global.u32 	[%rd2+4], %r16;
$L__BB3_4:
	ret;

}


// ===== COMPILED SASS (sm_100) =====

	.target	sm_100

	.elftype	@"ET_EXEC"


//--------------------- .note.nv.tkinfo           --------------------------
	.section	.note.nv.tkinfo,"",@"SHT_NOTE"
	.sectionflags	@"SHF_NOTE_NV_TKINFO"
	.tkinfo
        /*0018*/ 	.word	0x00000002
        /*0030*/ 	.string	""
        /*0030*/ 	.string	"ptxas"
        /*0030*/ 	.string	"Cuda compilation tools, release 13.0, V13.0.88"
        /*0030*/ 	.string	"Build cuda_13.0.r13.0/compiler.36424714_0"
        /*0030*/ 	.string	"-arch sm_100 -m 64 "



//--------------------- .note.nv.cuinfo           --------------------------
	.section	.note.nv.cuinfo,"",@"SHT_NOTE"
	.sectionflags	@"SHF_NOTE_NV_CUINFO"
        /*0018*/ 	.short	0x0002
        /*001a*/ 	.short	0x0064
        /*001c*/ 	.short	0x0082
	.zero		2


//--------------------- .nv.info                  --------------------------
	.section	.nv.info,"",@"SHT_CUDA_INFO"
	.align	4


	//----- nvinfo : EIATTR_REGCOUNT
	.align		4
        /*0000*/ 	.byte	0x04, 0x2f
        /*0002*/ 	.short	(.L_1 - .L_0)
	.align		4
.L_0:
        /*0004*/ 	.word	index@(_Z12get01_kernelPiS_i)
        /*0008*/ 	.word	0x0000000a


	//----- nvinfo : EIATTR_FRAME_SIZE
	.align		4
.L_1:
        /*000c*/ 	.byte	0x04, 0x11
        /*000e*/ 	.short	(.L_3 - .L_2)
	.align		4
.L_2:
        /*0010*/ 	.word	index@(_Z12get01_kernelPiS_i)
        /*0014*/ 	.word	0x00000000


	//----- nvinfo : EIATTR_REGCOUNT
	.align		4
.L_3:
        /*0018*/ 	.byte	0x04, 0x2f
        /*001a*/ 	.short	(.L_5 - .L_4)
	.align		4
.L_4:
        /*001c*/ 	.word	index@(_Z15debubble_kernelPiS_S_i)
        /*0020*/ 	.word	0x0000000a


	//----- nvinfo : EIATTR_FRAME_SIZE
	.align		4
.L_5:
        /*0024*/ 	.byte	0x04, 0x11
        /*0026*/ 	.short	(.L_7 - .L_6)
	.align		4
.L_6:
        /*0028*/ 	.word	index@(_Z15debubble_kernelPiS_S_i)
        /*002c*/ 	.word	0x00000000


	//----- nvinfo : EIATTR_REGCOUNT
	.align		4
.L_7:
        /*0030*/ 	.byte	0x04, 0x2f
        /*0032*/ 	.short	(.L_9 - .L_8)
	.align		4
.L_8:
        /*0034*/ 	.word	index@(_Z11scan_kernelPiS_S_i)
        /*0038*/ 	.word	0x00000013


	//----- nvinfo : EIATTR_FRAME_SIZE
	.align		4
.L_9:
        /*003c*/ 	.byte	0x04, 0x11
        /*003e*/ 	.short	(.L_11 - .L_10)
	.align		4
.L_10:
        /*0040*/ 	.word	index@(_Z11scan_kernelPiS_S_i)
        /*0044*/ 	.word	0x00000000


	//----- nvinfo : EIATTR_REGCOUNT
	.align		4
.L_11:
        /*0048*/ 	.byte	0x04, 0x2f
        /*004a*/ 	.short	(.L_13 - .L_12)
	.align		4
.L_12:
        /*004c*/ 	.word	index@(_Z10add_kernelPiS_i)
        /*0050*/ 	.word	0x0000000e


	//----- nvinfo : EIATTR_FRAME_SIZE
	.align		4
.L_13:
        /*0054*/ 	.byte	0x04, 0x11
        /*0056*/ 	.short	(.L_15 - .L_14)
	.align		4
.L_14:
        /*0058*/ 	.word	index@(_Z10add_kernelPiS_i)
        /*005c*/ 	.word	0x00000000


	//----- nvinfo : EIATTR_MIN_STACK_SIZE
	.align		4
.L_15:
        /*0060*/ 	.byte	0x04, 0x12
        /*0062*/ 	.short	(.L_17 - .L_16)
	.align		4
.L_16:
        /*0064*/ 	.word	index@(_Z10add_kernelPiS_i)
        /*0068*/ 	.word	0x00000000


	//----- nvinfo : EIATTR_MIN_STACK_SIZE
	.align		4
.L_17:
        /*006c*/ 	.byte	0x04, 0x12
        /*006e*/ 	.short	(.L_19 - .L_18)
	.align		4
.L_18:
        /*0070*/ 	.word	index@(_Z11scan_kernelPiS_S_i)
        /*0074*/ 	.word	0x00000000


	//----- nvinfo : EIATTR_MIN_STACK_SIZE
	.align		4
.L_19:
        /*0078*/ 	.byte	0x04, 0x12
        /*007a*/ 	.short	(.L_21 - .L_20)
	.align		4
.L_20:
        /*007c*/ 	.word	index@(_Z15debubble_kernelPiS_S_i)
        /*0080*/ 	.word	0x00000000


	//----- nvinfo : EIATTR_MIN_STACK_SIZE
	.align		4
.L_21:
        /*0084*/ 	.byte	0x04, 0x12
        /*0086*/ 	.short	(.L_23 - .L_22)
	.align		4
.L_22:
        /*0088*/ 	.word	index@(_Z12get01_kernelPiS_i)
        /*008c*/ 	.word	0x00000000
.L_23:


//--------------------- .nv.compat                --------------------------
	.section	.nv.compat,"",@"SHT_CUDA_COMPAT_INFO"
	.align	4
        /*0000*/ 	.byte	0x02, 0x09, 0x00, 0x00, 0x02, 0x02, 0x01, 0x00, 0x02, 0x05, 0x05, 0x00, 0x03, 0x07, 0x01, 0x01
        /*0010*/ 	.byte	0x02, 0x03, 0x00, 0x00, 0x02, 0x06, 0x01, 0x00, 0x04, 0x0b, 0x08, 0x00, 0x09, 0x00, 0x00, 0x00
        /*0020*/ 	.byte	0x00, 0x00, 0x00, 0x00


//--------------------- .nv.info._Z10add_kernelPiS_i --------------------------
	.section	.nv.info._Z10add_kernelPiS_i,"",@"SHT_CUDA_INFO"
	.sectionflags	@""
	.align	4


	//----- nvinfo : EIATTR_CUDA_API_VERSION
	.align		4
        /*0000*/ 	.byte	0x04, 0x37
        /*0002*/ 	.short	(.L_25 - .L_24)
.L_24:
        /*0004*/ 	.word	0x00000082


	//----- nvinfo : EIATTR_KPARAM_INFO
	.align		4
.L_25:
        /*0008*/ 	.byte	0x04, 0x17
        /*000a*/ 	.short	(.L_27 - .L_26)
.L_26:
        /*000c*/ 	.word	0x00000000
        /*0010*/ 	.short	0x0002
        /*0012*/ 	.short	0x0010
        /*0014*/ 	.byte	0x00, 0xf0, 0x11, 0x00


	//----- nvinfo : EIATTR_KPARAM_INFO
	.align		4
.L_27:
        /*0018*/ 	.byte	0x04, 0x17
        /*001a*/ 	.short	(.L_29 - .L_28)
.L_28:
        /*001c*/ 	.word	0x00000000
        /*0020*/ 	.short	0x0001
        /*0022*/ 	.short	0x0008
        /*0024*/ 	.byte	0x00, 0xf5, 0x21, 0x00


	//----- nvinfo : EIATTR_KPARAM_INFO
	.align		4
.L_29:
        /*0028*/ 	.byte	0x04, 0x17
        /*002a*/ 	.short	(.L_31 - .L_30)
.L_30:
        /*002c*/ 	.word	0x00000000
        /*0030*/ 	.short	0x0000
        /*0032*/ 	.short	0x0000
        /*0034*/ 	.byte	0x00, 0xf5, 0x21, 0x00


	//----- nvinfo : EIATTR_SPARSE_MMA_MASK
	.align		4
.L_31:
        /*0038*/ 	.byte	0x03, 0x50
        /*003a*/ 	.short	0x0000


	//----- nvinfo : EIATTR_MAXREG_COUNT
	.align		4
        /*003c*/ 	.byte	0x03, 0x1b
        /*003e*/ 	.short	0x00ff


	//----- nvinfo : EIATTR_MERCURY_ISA_VERSION
	.align		4
        /*0040*/ 	.byte	0x03, 0x5f
        /*0042*/ 	.short	0x0101


	//----- nvinfo : EIATTR_VRC_CTA_INIT_COUNT
	.align		4
        /*0044*/ 	.byte	0x02, 0x4a
	.zero		1
	.zero		1


	//----- nvinfo : EIATTR_EXIT_INSTR_OFFSETS
	.align		4
        /*0048*/ 	.byte	0x04, 0x1c
        /*004a*/ 	.short	(.L_33 - .L_32)


	//   ....[0]....
.L_32:
        /*004c*/ 	.word	0x00000150


	//   ....[1]....
        /*0050*/ 	.word	0x000001a0


	//----- nvinfo : EIATTR_CBANK_PARAM_SIZE
	.align		4
.L_33:
        /*0054*/ 	.byte	0x03, 0x19
        /*0056*/ 	.short	0x0014


	//----- nvinfo : EIATTR_PARAM_CBANK
	.align		4
        /*0058*/ 	.byte	0x04, 0x0a
        /*005a*/ 	.short	(.L_35 - .L_34)
	.align		4
.L_34:
        /*005c*/ 	.word	index@(.nv.constant0._Z10add_kernelPiS_i)
        /*0060*/ 	.short	0x0380
        /*0062*/ 	.short	0x0014


	//----- nvinfo : EIATTR_SW_WAR
	.align		4
.L_35:
        /*0064*/ 	.byte	0x04, 0x36
        /*0066*/ 	.short	(.L_37 - .L_36)
.L_36:
        /*0068*/ 	.word	0x00000008
.L_37:


//--------------------- .nv.info._Z11scan_kernelPiS_S_i --------------------------
	.section	.nv.info._Z11scan_kernelPiS_S_i,"",@"SHT_CUDA_INFO"
	.sectionflags	@""
	.align	4


	//----- nvinfo : EIATTR_CUDA_API_VERSION
	.align		4
        /*0000*/ 	.byte	0x04, 0x37
        /*0002*/ 	.short	(.L_39 - .L_38)
.L_38:
        /*0004*/ 	.word	0x00000082


	//----- nvinfo : EIATTR_KPARAM_INFO
	.align		4
.L_39:
        /*0008*/ 	.byte	0x04, 0x17
        /*000a*/ 	.short	(.L_41 - .L_40)
.L_40:
        /*000c*/ 	.word	0x00000000
        /*0010*/ 	.short	0x0003
        /*0012*/ 	.short	0x0018
        /*0014*/ 	.byte	0x00, 0xf0, 0x11, 0x00


	//----- nvinfo : EIATTR_KPARAM_INFO
	.align		4
.L_41:
        /*0018*/ 	.byte	0x04, 0x17
        /*001a*/ 	.short	(.L_43 - .L_42)
.L_42:
        /*001c*/ 	.word	0x00000000
        /*0020*/ 	.short	0x0002
        /*0022*/ 	.short	0x0010
        /*0024*/ 	.byte	0x00, 0xf5, 0x21, 0x00


	//----- nvinfo : EIATTR_KPARAM_INFO
	.align		4
.L_43:
        /*0028*/ 	.byte	0x04, 0x17
        /*002a*/ 	.short	(.L_45 - .L_44)
.L_44:
        /*002c*/ 	.word	0x00000000
        /*0030*/ 	.short	0x0001
        /*0032*/ 	.short	0x0008
        /*0034*/ 	.byte	0x00, 0xf5, 0x21, 0x00


	//----- nvinfo : EIATTR_KPARAM_INFO
	.align		4
.L_45:
        /*0038*/ 	.byte	0x04, 0x17
        /*003a*/ 	.short	(.L_47 - .L_46)
.L_46:
        /*003c*/ 	.word	0x00000000
        /*0040*/ 	.short	0x0000
        /*0042*/ 	.short	0x0000
        /*0044*/ 	.byte	0x00, 0xf5, 0x21, 0x00


	//----- nvinfo : EIATTR_SPARSE_MMA_MASK
	.align		4
.L_47:
        /*0048*/ 	.byte	0x03, 0x50
        /*004a*/ 	.short	0x0000


	//----- nvinfo : EIATTR_MAXREG_COUNT
	.align		4
        /*004c*/ 	.byte	0x03, 0x1b
        /*004e*/ 	.short	0x00ff


	//----- nvinfo : EIATTR_NUM_BARRIERS
	.align		4
        /*0050*/ 	.byte	0x02, 0x4c
        /*0052*/ 	.byte	0x01
	.zero		1


	//----- nvinfo : EIATTR_MERCURY_ISA_VERSION
	.align		4
        /*0054*/ 	.byte	0x03, 0x5f
        /*0056*/ 	.short	0x0101


	//----- nvinfo : EIATTR_VRC_CTA_INIT_COUNT
	.align		4
        /*0058*/ 	.byte	0x02, 0x4a
	.zero		1
	.zero		1


	//----- nvinfo : EIATTR_EXIT_INSTR_OFFSETS
	.align		4
        /*005c*/ 	.byte	0x04, 0x1c
        /*005e*/ 	.short	(.L_49 - .L_48)


	//   ....[0]....
.L_48:
        /*0060*/ 	.word	0x000009f0


	//   ....[1]....
        /*0064*/ 	.word	0x00000a20


	//----- nvinfo : EIATTR_CBANK_PARAM_SIZE
	.align		4
.L_49:
        /*0068*/ 	.byte	0x03, 0x19
        /*006a*/ 	.short	0x001c


	//----- nvinfo : EIATTR_PARAM_CBANK
	.align		4
        /*006c*/ 	.byte	0x04, 0x0a
        /*006e*/ 	.short	(.L_51 - .L_50)
	.align		4
.L_50:
        /*0070*/ 	.word	index@(.nv.constant0._Z11scan_kernelPiS_S_i)
        /*0074*/ 	.short	0x0380
        /*0076*/ 	.short	0x001c


	//----- nvinfo : EIATTR_SW_WAR
	.align		4
.L_51:
        /*0078*/ 	.byte	0x04, 0x36
        /*007a*/ 	.short	(.L_53 - .L_52)
.L_52:
        /*007c*/ 	.word	0x00000008
.L_53:


//--------------------- .nv.info._Z15debubble_kernelPiS_S_i --------------------------
	.section	.nv.info._Z15debubble_kernelPiS_S_i,"",@"SHT_CUDA_INFO"
	.sectionflags	@""
	.align	4


	//----- nvinfo : EIATTR_CUDA_API_VERSION
	.align		4
        /*0000*/ 	.byte	0x04, 0x37
        /*0002*/ 	.short	(.L_55 - .L_54)
.L_54:
        /*0004*/ 	.word	0x00000082


	//----- nvinfo : EIATTR_KPARAM_INFO
	.align		4
.L_55:
        /*0008*/ 	.byte	0x04, 0x17
        /*000a*/ 	.short	(.L_57 - .L_56)
.L_56:
        /*000c*/ 	.word	0x00000000
        /*0010*/ 	.short	0x0003
        /*0012*/ 	.short	0x0018
        /*0014*/ 	.byte	0x00, 0xf0, 0x11, 0x00


	//----- nvinfo : EIATTR_KPARAM_INFO
	.align		4
.L_57:
        /*0018*/ 	.byte	0x04, 0x17
        /*001a*/ 	.short	(.L_59 - .L_58)
.L_58:
        /*001c*/ 	.word	0x00000000
        /*0020*/ 	.short	0x0002
        /*0022*/ 	.short	0x0010
        /*0024*/ 	.byte	0x00, 0xf5, 0x21, 0x00


	//----- nvinfo : EIATTR_KPARAM_INFO
	.align		4
.L_59:
        /*0028*/ 	.byte	0x04, 0x17
        /*002a*/ 	.short	(.L_61 - .L_60)
.L_60:
        /*002c*/ 	.word	0x00000000
        /*0030*/ 	.short	0x0001
        /*0032*/ 	.short	0x0008
        /*0034*/ 	.byte	0x00, 0xf5, 0x21, 0x00


	//----- nvinfo : EIATTR_KPARAM_INFO
	.align		4
.L_61:
        /*0038*/ 	.byte	0x04, 0x17
        /*003a*/ 	.short	(.L_63 - .L_62)
.L_62:
        /*003c*/ 	.word	0x00000000
        /*0040*/ 	.short	0x0000
        /*0042*/ 	.short	0x0000
        /*0044*/ 	.byte	0x00, 0xf5, 0x21, 0x00


	//----- nvinfo : EIATTR_SPARSE_MMA_MASK
	.align		4
.L_63:
        /*0048*/ 	.byte	0x03, 0x50
        /*004a*/ 	.short	0x0000


	//----- nvinfo : EIATTR_MAXREG_COUNT
	.align		4
        /*004c*/ 	.byte	0x03, 0x1b
        /*004e*/ 	.short	0x00ff


	//----- nvinfo : EIATTR_MERCURY_ISA_VERSION
	.align		4
        /*0050*/ 	.byte	0x03, 0x5f
        /*0052*/ 	.short	0x0101


	//----- nvinfo : EIATTR_VRC_CTA_INIT_COUNT
	.align		4
        /*0054*/ 	.byte	0x02, 0x4a
	.zero		1
	.zero		1


	//----- nvinfo : EIATTR_EXIT_INSTR_OFFSETS
	.align		4
        /*0058*/ 	.byte	0x04, 0x1c
        /*005a*/ 	.short	(.L_65 - .L_64)


	//   ....[0]....
.L_64:
        /*005c*/ 	.word	0x00000070


	//   ....[1]....
        /*0060*/ 	.word	0x000000d0


	//   ....[2]....
        /*0064*/ 	.word	0x00000140


	//----- nvinfo : EIATTR_CBANK_PARAM_SIZE
	.align		4
.L_65:
        /*0068*/ 	.byte	0x03, 0x19
        /*006a*/ 	.short	0x001c


	//----- nvinfo : EIATTR_PARAM_CBANK
	.align		4
        /*006c*/ 	.byte	0x04, 0x0a
        /*006e*/ 	.short	(.L_67 - .L_66)
	.align		4
.L_66:
        /*0070*/ 	.word	index@(.nv.constant0._Z15debubble_kernelPiS_S_i)
        /*0074*/ 	.short	0x0380
        /*0076*/ 	.short	0x001c


	//----- nvinfo : EIATTR_SW_WAR
	.align		4
.L_67:
        /*0078*/ 	.byte	0x04, 0x36
        /*007a*/ 	.short	(.L_69 - .L_68)
.L_68:
        /*007c*/ 	.word	0x00000008
.L_69:


//--------------------- .nv.info._Z12get01_kernelPiS_i --------------------------
	.section	.nv.info._Z12get01_kernelPiS_i,"",@"SHT_CUDA_INFO"
	.sectionflags	@""
	.align	4


	//----- nvinfo : EIATTR_CUDA_API_VERSION
	.align		4
        /*0000*/ 	.byte	0x04, 0x37
        /*0002*/ 	.short	(.L_71 - .L_70)
.L_70:
        /*0004*/ 	.word	0x00000082


	//----- nvinfo : EIATTR_KPARAM_INFO
	.align		4
.L_71:
        /*0008*/ 	.byte	0x04, 0x17
        /*000a*/ 	.short	(.L_73 - .L_72)
.L_72:
        /*000c*/ 	.word	0x00000000
        /*0010*/ 	.short	0x0002
        /*0012*/ 	.short	0x0010
        /*0014*/ 	.byte	0x00, 0xf0, 0x11, 0x00


	//----- nvinfo : EIATTR_KPARAM_INFO
	.align		4
.L_73:
        /*0018*/ 	.byte	0x04, 0x17
        /*001a*/ 	.short	(.L_75 - .L_74)
.L_74:
        /*001c*/ 	.word	0x00000000
        /*0020*/ 	.short	0x0001
        /*0022*/ 	.short	0x0008
        /*0024*/ 	.byte	0x00, 0xf5, 0x21, 0x00


	//----- nvinfo : EIATTR_KPARAM_INFO
	.align		4
.L_75:
        /*0028*/ 	.byte	0x04, 0x17
        /*002a*/ 	.short	(.L_77 - .L_76)
.L_76:
        /*002c*/ 	.word	0x00000000
        /*0030*/ 	.short	0x0000
        /*0032*/ 	.short	0x0000
        /*0034*/ 	.byte	0x00, 0xf5, 0x21, 0x00


	//----- nvinfo : EIATTR_SPARSE_MMA_MASK
	.align		4
.L_77:
        /*0038*/ 	.byte	0x03, 0x50
        /*003a*/ 	.short	0x0000


	//----- nvinfo : EIATTR_MAXREG_COUNT
	.align		4
        /*003c*/ 	.byte	0x03, 0x1b
        /*003e*/ 	.short	0x00ff


	//----- nvinfo : EIATTR_MERCURY_ISA_VERSION
	.align		4
        /*0040*/ 	.byte	0x03, 0x5f
        /*0042*/ 	.short	0x0101


	//----- nvinfo : EIATTR_VRC_CTA_INIT_COUNT
	.align		4
        /*0044*/ 	.byte	0x02, 0x4a
	.zero		1
	.zero		1


	//----- nvinfo : EIATTR_EXIT_INSTR_OFFSETS
	.align		4
        /*0048*/ 	.byte	0x04, 0x1c
        /*004a*/ 	.short	(.L_79 - .L_78)


	//   ....[0]....
.L_78:
        /*004c*/ 	.word	0x00000070


	//   ....[1]....
        /*0050*/ 	.word	0x00000110


	//----- nvinfo : EIATTR_CBANK_PARAM_SIZE
	.align		4
.L_79:
        /*0054*/ 	.byte	0x03, 0x19
        /*0056*/ 	.short	0x0014


	//----- nvinfo : EIATTR_PARAM_CBANK
	.align		4
        /*0058*/ 	.byte	0x04, 0x0a
        /*005a*/ 	.short	(.L_81 - .L_80)
	.align		4
.L_80:
        /*005c*/ 	.word	index@(.nv.constant0._Z12get01_kernelPiS_i)
        /*0060*/ 	.short	0x0380
        /*0062*/ 	.short	0x0014


	//----- nvinfo : EIATTR_SW_WAR
	.align		4
.L_81:
        /*0064*/ 	.byte	0x04, 0x36
        /*0066*/ 	.short	(.L_83 - .L_82)
.L_82:
        /*0068*/ 	.word	0x00000008
.L_83:


//--------------------- .nv.callgraph             --------------------------
	.section	.nv.callgraph,"",@"SHT_CUDA_CALLGRAPH"
	.align	4
	.sectionentsize	8
	.align		4
        /*0000*/ 	.word	0x00000000
	.align		4
        /*0004*/ 	.word	0xffffffff
	.align		4
        /*0008*/ 	.word	0x00000000
	.align		4
        /*000c*/ 	.word	0xfffffffe
	.align		4
        /*0010*/ 	.word	0x00000000
	.align		4
        /*0014*/ 	.word	0xfffffffd
	.align		4
        /*0018*/ 	.word	0x00000000
	.align		4
        /*001c*/ 	.word	0xfffffffc


//--------------------- .text._Z10add_kernelPiS_i --------------------------
	.section	.text._Z10add_kernelPiS_i,"ax",@progbits
	.align	128
        .global         _Z10add_kernelPiS_i
        .type           _Z10add_kernelPiS_i,@function
        .size           _Z10add_kernelPiS_i,(.L_x_4 - _Z10add_kernelPiS_i)
        .other          _Z10add_kernelPiS_i,@"STO_CUDA_ENTRY STV_DEFAULT"
_Z10add_kernelPiS_i:
.text._Z10add_kernelPiS_i:
[----:B------:R-:W-:Y:S01]  /*0000*/  LDC R1, c[0x0][0x37c] ;  /* 0x0000df00ff017b82 */ /* 0x000fe20000000800 */
[----:B------:R-:W0:Y:S01]  /*0010*/  S2R R0, SR_TID.X ;  /* 0x0000000000007919 */ /* 0x000e220000002100 */
[----:B------:R-:W1:Y:S06]  /*0020*/  LDCU UR6, c[0x0][0x390] ;  /* 0x00007200ff0677ac */ /* 0x000e6c0008000800 */
[----:B------:R-:W2:Y:S01]  /*0030*/  LDC.64 R2, c[0x0][0x388] ;  /* 0x0000e200ff027b82 */ /* 0x000ea20000000a00 */
[----:B------:R-:W0:Y:S01]  /*0040*/  S2R R11, SR_CTAID.X ;  /* 0x00000000000b7919 */ /* 0x000e220000002500 */
[----:B------:R-:W3:Y:S06]  /*0050*/  LDCU.64 UR4, c[0x0][0x358] ;  /* 0x00006b00ff0477ac */ /* 0x000eec0008000a00 */
[----:B------:R-:W4:Y:S01]  /*0060*/  LDC.64 R4, c[0x0][0x380] ;  /* 0x0000e000ff047b82 */ /* 0x000f220000000a00 */
[C---:B0-----:R-:W-:Y:S01]  /*0070*/  IMAD R0, R11.reuse, 0x200, R0 ;  /* 0x000002000b007824 */ /* 0x041fe200078e0200 */
[----:B------:R-:W-:-:S03]  /*0080*/  IADD3 R7, PT, PT, R11, -0x1, RZ ;  /* 0xffffffff0b077810 */ /* 0x000fc60007ffe0ff */
[----:B------:R-:W-:Y:S02]  /*0090*/  IMAD.SHL.U32 R9, R0, 0x2, RZ ;  /* 0x0000000200097824 */ /* 0x000fe400078e00ff */
[----:B--2---:R-:W-:-:S03]  /*00a0*/  IMAD.WIDE.U32 R2, R7, 0x4, R2 ;  /* 0x0000000407027825 */ /* 0x004fc600078e0002 */
[C---:B-1----:R-:W-:Y:S01]  /*00b0*/  ISETP.GE.AND P0, PT, R9.reuse, UR6, PT ;  /* 0x0000000609007c0c */ /* 0x042fe2000bf06270 */
[----:B----4-:R-:W-:-:S03]  /*00c0*/  IMAD.WIDE.U32 R4, R9, 0x4, R4 ;  /* 0x0000000409047825 */ /* 0x010fc600078e0004 */
[----:B------:R-:W-:-:S13]  /*00d0*/  ISETP.EQ.OR P0, PT, R11, RZ, P0 ;  /* 0x000000ff0b00720c */ /* 0x000fda0000702670 */
[----:B---3--:R-:W2:Y:S04]  /*00e0*/  @!P0 LDG.E R0, desc[UR4][R2.64] ;  /* 0x0000000402008981 */ /* 0x008ea8000c1e1900 */
[----:B------:R-:W2:Y:S01]  /*00f0*/  @!P0 LDG.E R7, desc[UR4][R4.64] ;  /* 0x0000000404078981 */ /* 0x000ea2000c1e1900 */
[----:B------:R-:W-:-:S05]  /*0100*/  VIADD R9, R9, 0x1 ;  /* 0x0000000109097836 */ /* 0x000fca0000000000 */
[----:B------:R-:W-:-:S04]  /*0110*/  ISETP.GE.AND P1, PT, R9, UR6, PT ;  /* 0x0000000609007c0c */ /* 0x000fc8000bf26270 */
[----:B------:R-:W-:Y:S02]  /*0120*/  ISETP.EQ.OR P1, PT, R11, RZ, P1 ;  /* 0x000000ff0b00720c */ /* 0x000fe40000f22670 */
[----:B--2---:R-:W-:-:S05]  /*0130*/  @!P0 IADD3 R7, PT, PT, R0, R7, RZ ;  /* 0x0000000700078210 */ /* 0x004fca0007ffe0ff */
[----:B------:R0:W-:Y:S06]  /*0140*/  @!P0 STG.E desc[UR4][R4.64], R7 ;  /* 0x0000000704008986 */ /* 0x0001ec000c101904 */
[----:B------:R-:W-:Y:S05]  /*0150*/  @P1 EXIT ;  /* 0x000000000000194d */ /* 0x000fea0003800000 */
[----:B------:R-:W2:Y:S04]  /*0160*/  LDG.E R2, desc[UR4][R2.64] ;  /* 0x0000000402027981 */ /* 0x000ea8000c1e1900 */
[----:B0-----:R-:W2:Y:S02]  /*0170*/  LDG.E R7, desc[UR4][R4.64+0x4] ;  /* 0x0000040404077981 */ /* 0x001ea4000c1e1900 */
[----:B--2---:R-:W-:-:S05]  /*0180*/  IMAD.IADD R7, R2, 0x1, R7 ;  /* 0x0000000102077824 */ /* 0x004fca00078e0207 */
[----:B------:R-:W-:Y:S01]  /*0190*/  STG.E desc[UR4][R4.64+0x4], R7 ;  /* 0x0000040704007986 */ /* 0x000fe2000c101904 */
[----:B------:R-:W-:Y:S05]  /*01a0*/  EXIT ;  /* 0x000000000000794d */ /* 0x000fea0003800000 */
.L_x_0:
[----:B------:R-:W-:-:S00]  /*01b0*/  BRA `(.L_x_0) ;  /* 0xfffffffc00fc7947 */ /* 0x000fc0000383ffff */
[----:B------:R-:W-:-:S00]  /*01c0*/  NOP ;  /* 0x0000000000007918 */ /* 0x000fc00000000000 */
        /* <DEDUP_REMOVED lines=11> */
.L_x_4:


//--------------------- .text._Z11scan_kernelPiS_S_i --------------------------
	.section	.text._Z11scan_kernelPiS_S_i,"ax",@progbits
	.align	128
        .global         _Z11scan_kernelPiS_S_i
        .type           _Z11scan_kernelPiS_S_i,@function
        .size           _Z11scan_kernelPiS_S_i,(.L_x_5 - _Z11scan_kernelPiS_S_i)
        .other          _Z11scan_kernelPiS_S_i,@"STO_CUDA_ENTRY STV_DEFAULT"
_Z11scan_kernelPiS_S_i:
.text._Z11scan_kernelPiS_S_i:
[----:B------:R-:W-:Y:S01]  /*0000*/  LDC R1, c[0x0][0x37c] ;  /* 0x0000df00ff017b82 */ /* 0x000fe20000000800 */
[----:B------:R-:W0:Y:S01]  /*0010*/  S2R R12, SR_TID.X ;  /* 0x00000000000c7919 */ /* 0x000e220000002100 */
[----:B------:R-:W1:Y:S06]  /*0020*/  LDCU UR4, c[0x0][0x398] ;  /* 0x00007300ff0477ac */ /* 0x000e6c0008000800 */
[----:B------:R-:W2:Y:S01]  /*0030*/  LDC.64 R6, c[0x0][0x380] ;  /* 0x0000e000ff067b82 */ /* 0x000ea20000000a00 */
[----:B------:R-:W-:Y:S01]  /*0040*/  IMAD.MOV.U32 R5, RZ, RZ, RZ ;  /* 0x000000ffff057224 */ /* 0x000fe200078e00ff */
[----:B------:R-:W3:Y:S01]  /*0050*/  S2R R4, SR_CTAID.X ;  /* 0x0000000000047919 */ /* 0x000ee20000002500 */
[----:B------:R-:W4:Y:S01]  /*0060*/  LDCU.64 UR6, c[0x0][0x358] ;  /* 0x00006b00ff0677ac */ /* 0x000f220008000a00 */
[----:B------:R-:W-:-:S02]  /*0070*/  IMAD.MOV.U32 R9, RZ, RZ, RZ ;  /* 0x000000ffff097224 */ /* 0x000fc400078e00ff */
[----:B0-----:R-:W-:-:S04]  /*0080*/  IMAD.SHL.U32 R3, R12, 0x2, RZ ;  /* 0x000000020c037824 */ /* 0x001fc800078e00ff */
[----:B---3--:R-:W-:-:S04]  /*0090*/  IMAD R0, R4, 0x400, R3 ;  /* 0x0000040004007824 */ /* 0x008fc800078e0203 */
[C---:B--2---:R-:W-:Y:S01]  /*00a0*/  IMAD.WIDE.U32 R6, R0.reuse, 0x4, R6 ;  /* 0x0000000400067825 */ /* 0x044fe200078e0006 */
[C---:B------:R-:W-:Y:S02]  /*00b0*/  IADD3 R2, PT, PT, R0.reuse, 0x1, RZ ;  /* 0x0000000100027810 */ /* 0x040fe40007ffe0ff */
[----:B-1----:R-:W-:Y:S02]  /*00c0*/  ISETP.GE.AND P1, PT, R0, UR4, PT ;  /* 0x0000000400007c0c */ /* 0x002fe4000bf26270 */
[----:B------:R-:W-:-:S11]  /*00d0*/  ISETP.GE.AND P0, PT, R2, UR4, PT ;  /* 0x0000000402007c0c */ /* 0x000fd6000bf06270 */
[----:B----4-:R-:W2:Y:S04]  /*00e0*/  @!P1 LDG.E R5, desc[UR6][R6.64] ;  /* 0x0000000606059981 */ /* 0x010ea8000c1e1900 */
[----:B------:R0:W3:Y:S01]  /*00f0*/  @!P0 LDG.E R9, desc[UR6][R6.64+0x4] ;  /* 0x0000040606098981 */ /* 0x0000e2000c1e1900 */
[----:B------:R-:W1:Y:S01]  /*0100*/  S2UR UR5, SR_CgaCtaId ;  /* 0x00000000000579c3 */ /* 0x000e620000008800 */
[----:B------:R-:W-:Y:S01]  /*0110*/  UMOV UR4, 0x400 ;  /* 0x0000040000047882 */ /* 0x000fe20000000000 */
[C---:B------:R-:W-:Y:S02]  /*0120*/  ISETP.GT.U32.AND P2, PT, R12.reuse, 0x1ff, PT ;  /* 0x000001ff0c00780c */ /* 0x040fe40003f44070 */
[----:B------:R-:W-:Y:S02]  /*0130*/  ISETP.GT.U32.AND P3, PT, R12, 0xff, PT ;  /* 0x000000ff0c00780c */ /* 0x000fe40003f64070 */
[----:B0-----:R-:W-:Y:S01]  /*0140*/  IADD3 R6, PT, PT, R3, 0x1, RZ ;  /* 0x0000000103067810 */ /* 0x001fe20007ffe0ff */
[----:B-1----:R-:W-:-:S06]  /*0150*/  ULEA UR4, UR5, UR4, 0x18 ;  /* 0x0000000405047291 */ /* 0x002fcc000f8ec0ff */
[----:B------:R-:W-:Y:S02]  /*0160*/  LEA R2, R12, UR4, 0x3 ;  /* 0x000000040c027c11 */ /* 0x000fe4000f8e18ff */
[----:B------:R-:W-:-:S03]  /*0170*/  LEA R6, R6, UR4, 0x3 ;  /* 0x0000000406067c11 */ /* 0x000fc6000f8e18ff */
[----:B--2---:R-:W-:Y:S04]  /*0180*/  STS [R2], R5 ;  /* 0x0000000502007388 */ /* 0x004fe80000000800 */
[----:B---3--:R-:W-:Y:S01]  /*0190*/  STS [R2+0x4], R9 ;  /* 0x0000040902007388 */ /* 0x008fe20000000800 */
[----:B------:R-:W-:Y:S06]  /*01a0*/  BAR.SYNC.DEFER_BLOCKING 0x0 ;  /* 0x0000000000007b1d */ /* 0x000fec0000010000 */
[----:B------:R-:W0:Y:S02]  /*01b0*/  @!P2 LDS.64 R10, [R2] ;  /* 0x00000000020aa984 */ /* 0x000e240000000a00 */
[----:B0-----:R-:W-:-:S05]  /*01c0*/  @!P2 IMAD.IADD R11, R10, 0x1, R11 ;  /* 0x000000010a0ba824 */ /* 0x001fca00078e020b */
[----:B------:R-:W-:Y:S01]  /*01d0*/  @!P2 STS [R2+0x4], R11 ;  /* 0x0000040b0200a388 */ /* 0x000fe20000000800 */
[----:B------:R-:W-:Y:S01]  /*01e0*/  BAR.SYNC.DEFER_BLOCKING 0x0 ;  /* 0x0000000000007b1d */ /* 0x000fe20000010000 */
[----:B------:R-:W-:-:S13]  /*01f0*/  ISETP.GT.U32.AND P2, PT, R12, 0x7f, PT ;  /* 0x0000007f0c00780c */ /* 0x000fda0003f44070 */
[----:B------:R-:W-:Y:S01]  /*0200*/  @!P2 LEA R14, R3, R6, 0x3 ;  /* 0x00000006030ea211 */ /* 0x000fe200078e18ff */
[----:B------:R-:W-:Y:S04]  /*0210*/  @!P3 LDS R7, [R6+-0x4] ;  /* 0xfffffc000607b984 */ /* 0x000fe80000000800 */
[----:B------:R-:W0:Y:S02]  /*0220*/  @!P3 LDS R8, [R6+0x4] ;  /* 0x000004000608b984 */ /* 0x000e240000000800 */
[----:B0-----:R-:W-:-:S05]  /*0230*/  @!P3 IMAD.IADD R7, R7, 0x1, R8 ;  /* 0x000000010707b824 */ /* 0x001fca00078e0208 */
[----:B------:R-:W-:Y:S01]  /*0240*/  @!P3 STS [R6+0x4], R7 ;  /* 0x000004070600b388 */ /* 0x000fe20000000800 */
[----:B------:R-:W-:Y:S01]  /*0250*/  BAR.SYNC.DEFER_BLOCKING 0x0 ;  /* 0x0000000000007b1d */ /* 0x000fe20000010000 */
[----:B------:R-:W-:-:S13]  /*0260*/  ISETP.GT.U32.AND P3, PT, R12, 0x3f, PT ;  /* 0x0000003f0c00780c */ /* 0x000fda0003f64070 */
[----:B------:R-:W-:Y:S01]  /*0270*/  @!P3 IMAD R11, R3, 0x18, R6 ;  /* 0x00000018030bb824 */ /* 0x000fe200078e0206 */
[----:B------:R-:W-:Y:S04]  /*0280*/  @!P2 LDS R5, [R14+0x4] ;  /* 0x000004000e05a984 */ /* 0x000fe80000000800 */
        /* <DEDUP_REMOVED lines=15> */
[----:B0-----:R-:W-:-:S05]  /*0380*/  @!P2 IADD3 R7, PT, PT, R7, R10, RZ ;  /* 0x0000000a0707a210 */ /* 0x001fca0007ffe0ff */
        /* <DEDUP_REMOVED lines=23> */
[----:B------:R-:W-:-:S05]  /*0500*/  ISETP.NE.AND P3, PT, R12, RZ, PT ;  /* 0x000000ff0c00720c */ /* 0x000fca0003f65270 */
[----:B------:R-:W-:Y:S04]  /*0510*/  @!P2 LDS R5, [R13+0x3f4] ;  /* 0x0003f4000d05a984 */ /* 0x000fe80000000800 */
[----:B------:R-:W0:Y:S02]  /*0520*/  @!P2 LDS R10, [R13+0x7f4] ;  /* 0x0007f4000d0aa984 */ /* 0x000e240000000800 */
[----:B0-----:R-:W-:-:S05]  /*0530*/  @!P2 IMAD.IADD R10, R5, 0x1, R10 ;  /* 0x00000001050aa824 */ /* 0x001fca00078e020a */
[----:B------:R-:W-:Y:S01]  /*0540*/  @!P2 STS [R13+0x7f4], R10 ;  /* 0x0007f40a0d00a388 */ /* 0x000fe20000000800 */
[----:B------:R-:W-:Y:S01]  /*0550*/  BAR.SYNC.DEFER_BLOCKING 0x0 ;  /* 0x0000000000007b1d */ /* 0x000fe20000010000 */
[----:B------:R-:W-:-:S13]  /*0560*/  ISETP.GT.U32.AND P2, PT, R12, 0x2, PT ;  /* 0x000000020c00780c */ /* 0x000fda0003f44070 */
[----:B------:R-:W-:Y:S01]  /*0570*/  @!P2 IMAD R14, R3, 0x1f8, R6 ;  /* 0x000001f8030ea824 */ /* 0x000fe200078e0206 */
[----:B------:R-:W-:Y:S04]  /*0580*/  @!P3 LDS R5, [UR4+0x7fc] ;  /* 0x0007fc04ff05b984 */ /* 0x000fe80008000800 */
[----:B------:R-:W0:Y:S02]  /*0590*/  @!P3 LDS R8, [UR4+0xffc] ;  /* 0x000ffc04ff08b984 */ /* 0x000e240008000800 */
[----:B0-----:R-:W-:Y:S02]  /*05a0*/  @!P3 IADD3 R11, PT, PT, R5, R8, RZ ;  /* 0x00000008050bb210 */ /* 0x001fe40007ffe0ff */
[----:B------:R-:W0:Y:S03]  /*05b0*/  @!P3 LDC.64 R8, c[0x0][0x390] ;  /* 0x0000e400ff08bb82 */ /* 0x000e260000000a00 */
[----:B------:R-:W-:Y:S05]  /*05c0*/  @!P3 STS [UR4+0xffc], R11 ;  /* 0x000ffc0bff00b988 */ /* 0x000fea0008000804 */
[----:B------:R-:W-:Y:S01]  /*05d0*/  BAR.SYNC.DEFER_BLOCKING 0x0 ;  /* 0x0000000000007b1d */ /* 0x000fe20000010000 */
[----:B0-----:R-:W-:-:S05]  /*05e0*/  @!P3 IMAD.WIDE.U32 R4, R4, 0x4, R8 ;  /* 0x000000040404b825 */ /* 0x001fca00078e0008 */
[----:B------:R-:W0:Y:S04]  /*05f0*/  @!P3 LDS R7, [UR4+0xffc] ;  /* 0x000ffc04ff07b984 */ /* 0x000e280008000800 */
[----:B0-----:R-:W-:Y:S01]  /*0600*/  @!P3 STG.E desc[UR6][R4.64], R7 ;  /* 0x000000070400b986 */ /* 0x001fe2000c101906 */
[----:B------:R-:W-:Y:S06]  /*0610*/  BAR.SYNC.DEFER_BLOCKING 0x0 ;  /* 0x0000000000007b1d */ /* 0x000fec0000010000 */
[----:B------:R-:W-:Y:S04]  /*0620*/  @!P3 LDS R8, [UR4+0x7fc] ;  /* 0x0007fc04ff08b984 */ /* 0x000fe80008000800 */
[----:B------:R-:W0:Y:S02]  /*0630*/  @!P3 LDS R9, [UR4+0xbfc] ;  /* 0x000bfc04ff09b984 */ /* 0x000e240008000800 */
[----:B0-----:R-:W-:-:S05]  /*0640*/  @!P3 IMAD.IADD R8, R8, 0x1, R9 ;  /* 0x000000010808b824 */ /* 0x001fca00078e0209 */
[----:B------:R-:W-:Y:S01]  /*0650*/  @!P3 STS [UR4+0xbfc], R8 ;  /* 0x000bfc08ff00b988 */ /* 0x000fe20008000804 */
        /* <DEDUP_REMOVED lines=36> */
[----:B------:R-:W-:-:S05]  /*08a0*/  ISETP.GT.U32.AND P2, PT, R12, 0xfe, PT ;  /* 0x000000fe0c00780c */ /* 0x000fca0003f44070 */
        /* <DEDUP_REMOVED lines=8> */
[----:B0-----:R-:W-:-:S05]  /*0930*/  @!P2 IMAD.IADD R7, R5, 0x1, R8 ;  /* 0x000000010507a824 */ /* 0x001fca00078e0208 */
[----:B------:R-:W-:Y:S01]  /*0940*/  @!P2 STS [R6+0xc], R7 ;  /* 0x00000c070600a388 */ /* 0x000fe20000000800 */
[----:B------:R-:W-:Y:S06]  /*0950*/  BAR.SYNC.DEFER_BLOCKING 0x0 ;  /* 0x0000000000007b1d */ /* 0x000fec0000010000 */
[----:B------:R-:W-:Y:S04]  /*0960*/  @!P3 LDS R4, [R2+0x4] ;  /* 0x000004000204b984 */ /* 0x000fe80000000800 */
[----:B------:R-:W0:Y:S02]  /*0970*/  @!P3 LDS R5, [R2+0x8] ;  /* 0x000008000205b984 */ /* 0x000e240000000800 */
[----:B0-----:R-:W-:-:S02]  /*0980*/  @!P3 IADD3 R9, PT, PT, R4, R5, RZ ;  /* 0x000000050409b210 */ /* 0x001fc40007ffe0ff */
[----:B------:R-:W0:Y:S03]  /*0990*/  LDC.64 R4, c[0x0][0x388] ;  /* 0x0000e200ff047b82 */ /* 0x000e260000000a00 */
[----:B------:R-:W-:Y:S05]  /*09a0*/  @!P3 STS [R2+0x8], R9 ;  /* 0x000008090200b388 */ /* 0x000fea0000000800 */
[----:B------:R-:W-:Y:S01]  /*09b0*/  BAR.SYNC.DEFER_BLOCKING 0x0 ;  /* 0x0000000000007b1d */ /* 0x000fe20000010000 */
[----:B0-----:R-:W-:-:S05]  /*09c0*/  IMAD.WIDE.U32 R4, R0, 0x4, R4 ;  /* 0x0000000400047825 */ /* 0x001fca00078e0004 */
[----:B------:R-:W0:Y:S04]  /*09d0*/  @!P1 LDS R3, [R2] ;  /* 0x0000000002039984 */ /* 0x000e280000000800 */
[----:B0-----:R0:W-:Y:S01]  /*09e0*/  @!P1 STG.E desc[UR6][R4.64], R3 ;  /* 0x0000000304009986 */ /* 0x0011e2000c101906 */
[----:B------:R-:W-:Y:S05]  /*09f0*/  @P0 EXIT ;  /* 0x000000000000094d */ /* 0x000fea0003800000 */
[----:B0-----:R-:W0:Y:S04]  /*0a00*/  LDS R3, [R2+0x4] ;  /* 0x0000040002037984 */ /* 0x001e280000000800 */
[----:B0-----:R-:W-:Y:S01]  /*0a10*/  STG.E desc[UR6][R4.64+0x4], R3 ;  /* 0x0000040304007986 */ /* 0x001fe2000c101906 */
[----:B------:R-:W-:Y:S05]  /*0a20*/  EXIT ;  /* 0x000000000000794d */ /* 0x000fea0003800000 */
.L_x_1:
        /* <DEDUP_REMOVED lines=13> */
.L_x_5:


//--------------------- .text._Z15debubble_kernelPiS_S_i --------------------------
	.section	.text._Z15debubble_kernelPiS_S_i,"ax",@progbits
	.align	128
        .global         _Z15debubble_kernelPiS_S_i
        .type           _Z15debubble_kernelPiS_S_i,@function
        .size           _Z15debubble_kernelPiS_S_i,(.L_x_6 - _Z15debubble_kernelPiS_S_i)
        .other          _Z15debubble_kernelPiS_S_i,@"STO_CUDA_ENTRY STV_DEFAULT"
_Z15debubble_kernelPiS_S_i:
.text._Z15debubble_kernelPiS_S_i:
[----:B------:R-:W-:Y:S01]  /*0000*/  LDC R1, c[0x0][0x37c] ;  /* 0x0000df00ff017b82 */ /* 0x000fe20000000800 */
[----:B------:R-:W0:Y:S07]  /*0010*/  S2R R0, SR_TID.X ;  /* 0x0000000000007919 */ /* 0x000e2e0000002100 */
[----:B------:R-:W0:Y:S01]  /*0020*/  S2UR UR4, SR_CTAID.X ;  /* 0x00000000000479c3 */ /* 0x000e220000002500 */
[----:B------:R-:W1:Y:S07]  /*0030*/  LDCU UR5, c[0x0][0x398] ;  /* 0x00007300ff0577ac */ /* 0x000e6e0008000800 */
[----:B------:R-:W0:Y:S02]  /*0040*/  LDC R5, c[0x0][0x360] ;  /* 0x0000d800ff057b82 */ /* 0x000e240000000800 */
[----:B0-----:R-:W-:-:S05]  /*0050*/  IMAD R5, R5, UR4, R0 ;  /* 0x0000000405057c24 */ /* 0x001fca000f8e0200 */
[----:B-1----:R-:W-:-:S13]  /*0060*/  ISETP.GE.AND P0, PT, R5, UR5, PT ;  /* 0x0000000505007c0c */ /* 0x002fda000bf06270 */
[----:B------:R-:W-:Y:S05]  /*0070*/  @P0 EXIT ;  /* 0x000000000000094d */ /* 0x000fea0003800000 */
[----:B------:R-:W0:Y:S01]  /*0080*/  LDC.64 R2, c[0x0][0x380] ;  /* 0x0000e000ff027b82 */ /* 0x000e220000000a00 */
[----:B------:R-:W1:Y:S01]  /*0090*/  LDCU.64 UR4, c[0x0][0x358] ;  /* 0x00006b00ff0477ac */ /* 0x000e620008000a00 */
[----:B0-----:R-:W-:-:S05]  /*00a0*/  IMAD.WIDE R2, R5, 0x4, R2 ;  /* 0x0000000405027825 */ /* 0x001fca00078e0202 */
[----:B-1----:R-:W2:Y:S02]  /*00b0*/  LDG.E R7, desc[UR4][R2.64] ;  /* 0x0000000402077981 */ /* 0x002ea4000c1e1900 */
[----:B--2---:R-:W-:-:S13]  /*00c0*/  ISETP.NE.AND P0, PT, R7, RZ, PT ;  /* 0x000000ff0700720c */ /* 0x004fda0003f05270 */
[----:B------:R-:W-:Y:S05]  /*00d0*/  @!P0 EXIT ;  /* 0x000000000000894d */ /* 0x000fea0003800000 */
[----:B------:R-:W0:Y:S02]  /*00e0*/  LDC.64 R2, c[0x0][0x390] ;  /* 0x0000e400ff027b82 */ /* 0x000e240000000a00 */
[----:B0-----:R-:W-:-:S06]  /*00f0*/  IMAD.WIDE R2, R5, 0x4, R2 ;  /* 0x0000000405027825 */ /* 0x001fcc00078e0202 */
[----:B------:R-:W0:Y:S01]  /*0100*/  LDC.64 R4, c[0x0][0x388] ;  /* 0x0000e200ff047b82 */ /* 0x000e220000000a00 */
[----:B------:R-:W0:Y:S02]  /*0110*/  LDG.E R3, desc[UR4][R2.64] ;  /* 0x0000000402037981 */ /* 0x000e24000c1e1900 */
[----:B0-----:R-:W-:-:S05]  /*0120*/  IMAD.WIDE R4, R3, 0x4, R4 ;  /* 0x0000000403047825 */ /* 0x001fca00078e0204 */
[----:B------:R-:W-:Y:S01]  /*0130*/  STG.E desc[UR4][R4.64+-0x4], R7 ;  /* 0xfffffc0704007986 */ /* 0x000fe2000c101904 */
[----:B------:R-:W-:Y:S05]  /*0140*/  EXIT ;  /* 0x000000000000794d */ /* 0x000fea0003800000 */
.L_x_2:
        /* <DEDUP_REMOVED lines=11> */
.L_x_6:


//--------------------- .text._Z12get01_kernelPiS_i --------------------------
	.section	.text._Z12get01_kernelPiS_i,"ax",@progbits
	.align	128
        .global         _Z12get01_kernelPiS_i
        .type           _Z12get01_kernelPiS_i,@function
        .size           _Z12get01_kernelPiS_i,(.L_x_7 - _Z12get01_kernelPiS_i)
        .other          _Z12get01_kernelPiS_i,@"STO_CUDA_ENTRY STV_DEFAULT"
_Z12get01_kernelPiS_i:
.text._Z12get01_kernelPiS_i:
        /* <DEDUP_REMOVED lines=9> */
[----:B------:R-:W1:Y:S07]  /*0090*/  LDCU.64 UR4, c[0x0][0x358] ;  /* 0x00006b00ff0477ac */ /* 0x000e6e0008000a00 */
[----:B------:R-:W2:Y:S01]  /*00a0*/  LDC.64 R4, c[0x0][0x388] ;  /* 0x0000e200ff047b82 */ /* 0x000ea20000000a00 */
[----:B0-----:R-:W-:-:S06]  /*00b0*/  IMAD.WIDE R2, R7, 0x4, R2 ;  /* 0x0000000407027825 */ /* 0x001fcc00078e0202 */
[----:B-1----:R-:W3:Y:S01]  /*00c0*/  LDG.E R2, desc[UR4][R2.64] ;  /* 0x0000000402027981 */ /* 0x002ee2000c1e1900 */
[----:B--2---:R-:W-:Y:S01]  /*00d0*/  IMAD.WIDE R4, R7, 0x4, R4 ;  /* 0x0000000407047825 */ /* 0x004fe200078e0204 */
[----:B---3--:R-:W-:-:S04]  /*00e0*/  ISETP.NE.AND P0, PT, R2, RZ, PT ;  /* 0x000000ff0200720c */ /* 0x008fc80003f05270 */
[----:B------:R-:W-:-:S05]  /*00f0*/  SEL R7, RZ, 0x1, !P0 ;  /* 0x00000001ff077807 */ /* 0x000fca0004000000 */
[----:B------:R-:W-:Y:S01]  /*0100*/  STG.E desc[UR4][R4.64], R7 ;  /* 0x0000000704007986 */ /* 0x000fe2000c101904 */
[----:B------:R-:W-:Y:S05]  /*0110*/  EXIT ;  /* 0x000000000000794d */ /* 0x000fea0003800000 */
.L_x_3:
        /* <DEDUP_REMOVED lines=14> */
.L_x_7:


//--------------------- .nv.shared.reserved.0     --------------------------
	.section	.nv.shared.reserved.0,"aw",@nobits
	.weak		__nv_reservedSMEM_offset_0_alias
	.size		__nv_reservedSMEM_offset_0_alias, 0, 64
	.other		__nv_reservedSMEM_offset_0_alias,@"STO_CUDA_RESERVED_SHARED STV_DEFAULT"
__nv_reservedSMEM_offset_0_alias:
	.zero		0
	.zero		64


//--------------------- .nv.shared._Z11scan_kernelPiS_S_i --------------------------
	.section	.nv.shared._Z11scan_kernelPiS_S_i,"aw",@nobits
	.sectionflags	@""
	.align	4
.nv.shared._Z11scan_kernelPiS_S_i:
	.zero		5120


//--------------------- .nv.constant0._Z10add_kernelPiS_i --------------------------
	.section	.nv.constant0._Z10add_kernelPiS_i,"a",@progbits
	.sectionflags	@""
	.align	4
.nv.constant0._Z10add_kernelPiS_i:
	.zero		916


//--------------------- .nv.constant0._Z11scan_kernelPiS_S_i --------------------------
	.section	.nv.constant0._Z11scan_kernelPiS_S_i,"a",@progbits
	.sectionflags	@""
	.align	4
.nv.constant0._Z11scan_kernelPiS_S_i:
	.zero		924


//--------------------- .nv.constant0._Z15debubble_kernelPiS_S_i --------------------------
	.section	.nv.constant0._Z15debubble_kernelPiS_S_i,"a",@progbits
	.sectionflags	@""
	.align	4
.nv.constant0._Z15debubble_kernelPiS_S_i:
	.zero		924


//--------------------- .nv.constant0._Z12get01_kernelPiS_i --------------------------
	.section	.nv.constant0._Z12get01_kernelPiS_i,"a",@progbits
	.sectionflags	@""
	.align	4
.nv.constant0._Z12get01_kernelPiS_i:
	.zero		916


//--------------------- SYMBOLS --------------------------

	.type		.nv.reservedSmem.offset0,@object
	.size		.nv.reservedSmem.offset0,0x4
	.type		.nv.reservedSmem.cap,@object
	.size		.nv.reservedSmem.cap,0x4
